	.headerflags	@"EF_CUDA_TEXMODE_UNIFIED EF_CUDA_64BIT_ADDRESS EF_CUDA_ACCELERATORS EF_CUDA_SM90 EF_CUDA_VIRTUAL_SM(EF_CUDA_SM90)"
	.elftype	@"ET_EXEC"


//--------------------- .nv.info                  --------------------------
	.section	.nv.info,"",@"SHT_CUDA_INFO"
	.align	4


	//----- nvinfo : EIATTR_REGCOUNT
	.align		4
        /*0000*/ 	.byte	0x04, 0x2f
        /*0002*/ 	.short	(.L_1 - .L_0)
	.align		4
.L_0:
        /*0004*/ 	.word	index@(triton_poi_fused_mul_repeat_27)
        /*0008*/ 	.word	0x00000016


	//----- nvinfo : EIATTR_MIN_STACK_SIZE
	.align		4
.L_1:
        /*000c*/ 	.byte	0x04, 0x12
        /*000e*/ 	.short	(.L_3 - .L_2)
	.align		4
.L_2:
        /*0010*/ 	.word	index@(triton_poi_fused_mul_repeat_27)
        /*0014*/ 	.word	0x00000000


	//----- nvinfo : EIATTR_FRAME_SIZE
	.align		4
.L_3:
        /*0018*/ 	.byte	0x04, 0x11
        /*001a*/ 	.short	(.L_5 - .L_4)
	.align		4
.L_4:
        /*001c*/ 	.word	index@(triton_poi_fused_mul_repeat_27)
        /*0020*/ 	.word	0x00000000


	//----- nvinfo : EIATTR_MIN_STACK_SIZE
	.align		4
.L_5:
        /*0024*/ 	.byte	0x04, 0x12
        /*0026*/ 	.short	(.L_7 - .L_6)
	.align		4
.L_6:
        /*0028*/ 	.word	index@(triton_poi_fused_mul_repeat_27)
        /*002c*/ 	.word	0x00000000
.L_7:


//--------------------- .nv.info.triton_poi_fused_mul_repeat_27 --------------------------
	.section	.nv.info.triton_poi_fused_mul_repeat_27,"",@"SHT_CUDA_INFO"
	.sectionflags	@""
	.align	4


	//----- nvinfo : EIATTR_CUDA_API_VERSION
	.align		4
        /*0000*/ 	.byte	0x04, 0x37
        /*0002*/ 	.short	(.L_9 - .L_8)
.L_8:
        /*0004*/ 	.word	0x0000007c


	//----- nvinfo : EIATTR_KPARAM_INFO
	.align		4
.L_9:
        /*0008*/ 	.byte	0x04, 0x17
        /*000a*/ 	.short	(.L_11 - .L_10)
.L_10:
        /*000c*/ 	.word	0x00000000
        /*0010*/ 	.short	0x0003
        /*0012*/ 	.short	0x0018
        /*0014*/ 	.byte	0x00, 0xf0, 0x11, 0x00


	//----- nvinfo : EIATTR_KPARAM_INFO
	.align		4
.L_11:
        /*0018*/ 	.byte	0x04, 0x17
        /*001a*/ 	.short	(.L_13 - .L_12)
.L_12:
        /*001c*/ 	.word	0x00000000
        /*0020*/ 	.short	0x0002
        /*0022*/ 	.short	0x0010
        /*0024*/ 	.byte	0x00, 0xf4, 0x21, 0x00


	//----- nvinfo : EIATTR_KPARAM_INFO
	.align		4
.L_13:
        /*0028*/ 	.byte	0x04, 0x17
        /*002a*/ 	.short	(.L_15 - .L_14)
.L_14:
        /*002c*/ 	.word	0x00000000
        /*0030*/ 	.short	0x0001
        /*0032*/ 	.short	0x0008
        /*0034*/ 	.byte	0x00, 0xf4, 0x21, 0x00


	//----- nvinfo : EIATTR_KPARAM_INFO
	.align		4
.L_15:
        /*0038*/ 	.byte	0x04, 0x17
        /*003a*/ 	.short	(.L_17 - .L_16)
.L_16:
        /*003c*/ 	.word	0x00000000
        /*0040*/ 	.short	0x0000
        /*0042*/ 	.short	0x0000
        /*0044*/ 	.byte	0x00, 0xf4, 0x21, 0x00


	//----- nvinfo : EIATTR_SPARSE_MMA_MASK
	.align		4
.L_17:
        /*0048*/ 	.byte	0x03, 0x50
        /*004a*/ 	.short	0x0000


	//----- nvinfo : EIATTR_MAXREG_COUNT
	.align		4
        /*004c*/ 	.byte	0x03, 0x1b
        /*004e*/ 	.short	0x00ff


	//----- nvinfo : EIATTR_EXIT_INSTR_OFFSETS
	.align		4
        /*0050*/ 	.byte	0x04, 0x1c
        /*0052*/ 	.short	(.L_19 - .L_18)


	//   ....[0]....
.L_18:
        /*0054*/ 	.word	0x00000470


	//----- nvinfo : EIATTR_REQNTID
	.align		4
.L_19:
        /*0058*/ 	.byte	0x04, 0x10
        /*005a*/ 	.short	(.L_21 - .L_20)
.L_20:
        /*005c*/ 	.word	0x00000080
        /*0060*/ 	.word	0x00000001
        /*0064*/ 	.word	0x00000001


	//----- nvinfo : EIATTR_CBANK_PARAM_SIZE
	.align		4
.L_21:
        /*0068*/ 	.byte	0x03, 0x19
        /*006a*/ 	.short	0x001c


	//----- nvinfo : EIATTR_PARAM_CBANK
	.align		4
        /*006c*/ 	.byte	0x04, 0x0a
        /*006e*/ 	.short	(.L_23 - .L_22)
	.align		4
.L_22:
        /*0070*/ 	.word	index@(.nv.constant0.triton_poi_fused_mul_repeat_27)
        /*0074*/ 	.short	0x0210
        /*0076*/ 	.short	0x001c


	//----- nvinfo : EIATTR_SW_WAR
	.align		4
.L_23:
        /*0078*/ 	.byte	0x04, 0x36
        /*007a*/ 	.short	(.L_25 - .L_24)
.L_24:
        /*007c*/ 	.word	0x00000008
.L_25:


//--------------------- .nv.callgraph             --------------------------
	.section	.nv.callgraph,"",@"SHT_CUDA_CALLGRAPH"
	.align	4
	.sectionentsize	8
	.align		4
        /*0000*/ 	.word	0x00000000
	.align		4
        /*0004*/ 	.word	0xffffffff
	.align		4
        /*0008*/ 	.word	0x00000000
	.align		4
        /*000c*/ 	.word	0xfffffffe
	.align		4
        /*0010*/ 	.word	0x00000000
	.align		4
        /*0014*/ 	.word	0xfffffffd
	.align		4
        /*0018*/ 	.word	0x00000000
	.align		4
        /*001c*/ 	.word	0xfffffffc


//--------------------- .text.triton_poi_fused_mul_repeat_27 --------------------------
	.section	.text.triton_poi_fused_mul_repeat_27,"ax",@progbits
	.align	128
        .global         triton_poi_fused_mul_repeat_27
        .type           triton_poi_fused_mul_repeat_27,@function
        .size           triton_poi_fused_mul_repeat_27,(.L_x_1 - triton_poi_fused_mul_repeat_27)
        .other          triton_poi_fused_mul_repeat_27,@"STO_CUDA_ENTRY STV_DEFAULT"
triton_poi_fused_mul_repeat_27:
.text.triton_poi_fused_mul_repeat_27:
[----:B------:R-:W-:Y:S01]  /*0000*/  LDC R1, c[0x0][0x28] ;  /* 0x00000a00ff017b82 */ /* 0x000fe20000000800 */
[----:B------:R-:W1:Y:S07]  /*0010*/  S2R R0, SR_TID.X ;  /* 0x0000000000007919 */ /* 0x000e6e0000002100 */
[----:B------:R-:W2:Y:S01]  /*0020*/  LDC.64 R2, c[0x0][0x210] ;  /* 0x00008400ff027b82 */ /* 0x000ea20000000a00 */
[----:B------:R-:W-:Y:S01]  /*0030*/  ULDC.64 UR4, c[0x0][0x208] ;  /* 0x0000820000047ab9 */ /* 0x000fe20000000a00 */
[----:B------:R-:W3:Y:S01]  /*0040*/  S2R R13, SR_CTAID.X ;  /* 0x00000000000d7919 */ /* 0x000ee20000002500 */
[----:B-1----:R-:W-:-:S05]  /*0050*/  IMAD.SHL.U32 R0, R0, 0x4, RZ ;  /* 0x0000000400007824 */ /* 0x002fca00078e00ff */
[----:B------:R-:W-:-:S05]  /*0060*/  LOP3.LUT R0, R0, 0x1fc, RZ, 0xc0, !PT ;  /* 0x000001fc00007812 */ /* 0x000fca00078ec0ff */
[----:B---3--:R-:W-:-:S04]  /*0070*/  IMAD R0, R13, 0x400, R0 ;  /* 0x000004000d007824 */ /* 0x008fc800078e0200 */
[----:B--2---:R-:W-:-:S05]  /*0080*/  IMAD.WIDE R2, R0, 0x4, R2 ;  /* 0x0000000400027825 */ /* 0x004fca00078e0202 */
[----:B------:R-:W2:Y:S04]  /*0090*/  LDG.E.128 R8, desc[UR4][R2.64] ;  /* 0x0000000402087981 */ /* 0x000ea8000c1e1d00 */
[----:B------:R1:W3:Y:S01]  /*00a0*/  LDG.E.128 R4, desc[UR4][R2.64+0x800] ;  /* 0x0008000402047981 */ /* 0x0002e2000c1e1d00 */
[----:B------:R-:W-:Y:S01]  /*00b0*/  SHF.R.S32.HI R17, RZ, 0x15, R13 ;  /* 0x00000015ff117819 */ /* 0x000fe2000001140d */
[C---:B------:R-:W-:Y:S01]  /*00c0*/  VIADD R14, R0.reuse, 0x1 ;  /* 0x00000001000e7836 */ /* 0x040fe20000000000 */
[----:B------:R-:W-:Y:S01]  /*00d0*/  SHF.R.S32.HI R13, RZ, 0x1f, R0 ;  /* 0x0000001fff0d7819 */ /* 0x000fe20000011400 */
[----:B------:R-:W-:Y:S01]  /*00e0*/  VIADD R15, R0, 0x2 ;  /* 0x00000002000f7836 */ /* 0x000fe20000000000 */
[----:B------:R-:W-:Y:S02]  /*00f0*/  SGXT R17, R17, 0x1 ;  /* 0x000000011111781a */ /* 0x000fe40000000200 */
[----:B------:R-:W-:-:S02]  /*0100*/  LEA.HI R13, R13, R0, RZ, 0x8 ;  /* 0x000000000d0d7211 */ /* 0x000fc400078f40ff */
[C---:B------:R-:W-:Y:S01]  /*0110*/  LEA.HI R16, R17.reuse, R14, RZ, 0x8 ;  /* 0x0000000e11107211 */ /* 0x040fe200078f40ff */
[----:B-1----:R-:W-:Y:S01]  /*0120*/  VIADD R2, R0, 0x3 ;  /* 0x0000000300027836 */ /* 0x002fe20000000000 */
[C---:B------:R-:W-:Y:S02]  /*0130*/  LEA.HI R12, R17.reuse, R0, RZ, 0x8 ;  /* 0x00000000110c7211 */ /* 0x040fe400078f40ff */
[----:B------:R-:W-:Y:S02]  /*0140*/  LOP3.LUT R19, R16, 0xffffff00, RZ, 0xc0, !PT ;  /* 0xffffff0010137812 */ /* 0x000fe400078ec0ff */
[----:B------:R-:W-:Y:S01]  /*0150*/  LEA.HI R16, R17, R15, RZ, 0x8 ;  /* 0x0000000f11107211 */ /* 0x000fe200078f40ff */
[----:B------:R-:W-:Y:S01]  /*0160*/  VIADD R12, R12, 0x200 ;  /* 0x000002000c0c7836 */ /* 0x000fe20000000000 */
[----:B------:R-:W-:Y:S01]  /*0170*/  SHF.R.S32.HI R3, RZ, 0x8, R13 ;  /* 0x00000008ff037819 */ /* 0x000fe2000001140d */
[----:B------:R-:W-:Y:S01]  /*0180*/  IMAD.IADD R14, R14, 0x1, -R19 ;  /* 0x000000010e0e7824 */ /* 0x000fe200078e0a13 */
[----:B------:R-:W-:-:S02]  /*0190*/  LOP3.LUT R18, R16, 0xffffff00, RZ, 0xc0, !PT ;  /* 0xffffff0010127812 */ /* 0x000fc400078ec0ff */
[----:B------:R-:W-:Y:S02]  /*01a0*/  SHF.R.S32.HI R12, RZ, 0x8, R12 ;  /* 0x00000008ff0c7819 */ /* 0x000fe4000001140c */
[----:B------:R-:W-:Y:S01]  /*01b0*/  LEA.HI R16, R3, R3, RZ, 0x8 ;  /* 0x0000000303107211 */ /* 0x000fe200078f40ff */
[----:B------:R-:W-:Y:S01]  /*01c0*/  IMAD.IADD R15, R15, 0x1, -R18 ;  /* 0x000000010f0f7824 */ /* 0x000fe200078e0a12 */
[----:B------:R-:W-:Y:S02]  /*01d0*/  LEA.HI R18, R12, R12, RZ, 0x8 ;  /* 0x0000000c0c127211 */ /* 0x000fe400078f40ff */
[----:B------:R-:W-:Y:S02]  /*01e0*/  LEA.HI R19, R17, R2, RZ, 0x8 ;  /* 0x0000000211137211 */ /* 0x000fe400078f40ff */
[----:B------:R-:W-:Y:S02]  /*01f0*/  LOP3.LUT R16, R16, 0xffffff00, RZ, 0xc0, !PT ;  /* 0xffffff0010107812 */ /* 0x000fe400078ec0ff */
[----:B------:R-:W-:-:S02]  /*0200*/  LOP3.LUT R13, R13, 0xffffff00, RZ, 0xc0, !PT ;  /* 0xffffff000d0d7812 */ /* 0x000fc400078ec0ff */
[----:B------:R-:W-:Y:S01]  /*0210*/  LOP3.LUT R17, R18, 0xffffff00, RZ, 0xc0, !PT ;  /* 0xffffff0012117812 */ /* 0x000fe200078ec0ff */
[----:B------:R-:W-:Y:S01]  /*0220*/  IMAD.IADD R16, R3, 0x1, -R16 ;  /* 0x0000000103107824 */ /* 0x000fe200078e0a10 */
[----:B------:R-:W-:Y:S01]  /*0230*/  LOP3.LUT R19, R19, 0xffffff00, RZ, 0xc0, !PT ;  /* 0xffffff0013137812 */ /* 0x000fe200078ec0ff */
[----:B------:R-:W-:Y:S02]  /*0240*/  IMAD.IADD R13, R0, 0x1, -R13 ;  /* 0x00000001000d7824 */ /* 0x000fe400078e0a0d */
[----:B------:R-:W-:Y:S01]  /*0250*/  IMAD.IADD R18, R12, 0x1, -R17 ;  /* 0x000000010c127824 */ /* 0x000fe200078e0a11 */
[----:B------:R-:W-:Y:S01]  /*0260*/  ISETP.EQ.AND P5, PT, R16, R14, PT ;  /* 0x0000000e1000720c */ /* 0x000fe20003fa2270 */
[----:B------:R-:W-:Y:S01]  /*0270*/  IMAD.IADD R19, R2, 0x1, -R19 ;  /* 0x0000000102137824 */ /* 0x000fe200078e0a13 */
[-C--:B------:R-:W-:Y:S01]  /*0280*/  ISETP.EQ.AND P4, PT, R16, R13.reuse, PT ;  /* 0x0000000d1000720c */ /* 0x080fe20003f82270 */
[----:B------:R-:W1:Y:S01]  /*0290*/  LDC.64 R2, c[0x0][0x218] ;  /* 0x00008600ff027b82 */ /* 0x000e620000000a00 */
[----:B------:R-:W-:-:S02]  /*02a0*/  ISETP.EQ.AND P2, PT, R18, R13, PT ;  /* 0x0000000d1200720c */ /* 0x000fc40003f42270 */
[----:B------:R-:W-:Y:S02]  /*02b0*/  ISETP.EQ.AND P1, PT, R18, R14, PT ;  /* 0x0000000e1200720c */ /* 0x000fe40003f22270 */
[----:B------:R-:W-:Y:S02]  /*02c0*/  SEL R14, RZ, 0x3f800000, !P5 ;  /* 0x3f800000ff0e7807 */ /* 0x000fe40006800000 */
[C---:B------:R-:W-:Y:S01]  /*02d0*/  ISETP.EQ.AND P3, PT, R16.reuse, R15, PT ;  /* 0x0000000f1000720c */ /* 0x040fe20003f62270 */
[----:B------:R-:W4:Y:S01]  /*02e0*/  LDC.64 R12, c[0x0][0x220] ;  /* 0x00008800ff0c7b82 */ /* 0x000f220000000a00 */
[----:B------:R-:W-:Y:S02]  /*02f0*/  ISETP.EQ.AND P0, PT, R16, R19, PT ;  /* 0x000000131000720c */ /* 0x000fe40003f02270 */
[----:B------:R-:W-:Y:S02]  /*0300*/  SEL R17, RZ, 0x3f800000, !P4 ;  /* 0x3f800000ff117807 */ /* 0x000fe40006000000 */
[----:B------:R-:W-:-:S02]  /*0310*/  ISETP.EQ.AND P4, PT, R18, R15, PT ;  /* 0x0000000f1200720c */ /* 0x000fc40003f82270 */
[----:B------:R-:W-:Y:S02]  /*0320*/  SEL R15, RZ, 0x3f800000, !P3 ;  /* 0x3f800000ff0f7807 */ /* 0x000fe40005800000 */
[----:B------:R-:W-:Y:S02]  /*0330*/  ISETP.EQ.AND P3, PT, R18, R19, PT ;  /* 0x000000131200720c */ /* 0x000fe40003f62270 */
[----:B------:R-:W-:Y:S01]  /*0340*/  SEL R16, RZ, 0x3f800000, !P1 ;  /* 0x3f800000ff107807 */ /* 0x000fe20004800000 */
[----:B-1----:R-:W-:-:S04]  /*0350*/  IMAD.WIDE R2, R0, 0x4, R2 ;  /* 0x0000000400027825 */ /* 0x002fc800078e0202 */
[----:B----4-:R-:W-:-:S04]  /*0360*/  IMAD.WIDE R12, R0, 0x4, R12 ;  /* 0x00000004000c7825 */ /* 0x010fc800078e020c */
[----:B--2---:R-:W-:Y:S01]  /*0370*/  FMUL R9, R9, R14 ;  /* 0x0000000e09097220 */ /* 0x004fe20000400000 */
[----:B------:R-:W-:Y:S01]  /*0380*/  SEL R14, RZ, 0x3f800000, !P0 ;  /* 0x3f800000ff0e7807 */ /* 0x000fe20004000000 */
[----:B------:R-:W-:Y:S01]  /*0390*/  FMUL R8, R8, R17 ;  /* 0x0000001108087220 */ /* 0x000fe20000400000 */
[----:B------:R-:W-:Y:S01]  /*03a0*/  FMUL R10, R10, R15 ;  /* 0x0000000f0a0a7220 */ /* 0x000fe20000400000 */
[----:B------:R-:W-:Y:S01]  /*03b0*/  SEL R15, RZ, 0x3f800000, !P2 ;  /* 0x3f800000ff0f7807 */ /* 0x000fe20005000000 */
[----:B---3--:R-:W-:Y:S01]  /*03c0*/  FMUL R5, R5, R16 ;  /* 0x0000001005057220 */ /* 0x008fe20000400000 */
[----:B------:R-:W-:Y:S01]  /*03d0*/  FMUL R11, R11, R14 ;  /* 0x0000000e0b0b7220 */ /* 0x000fe20000400000 */
[----:B------:R-:W-:Y:S02]  /*03e0*/  SEL R17, RZ, 0x3f800000, !P4 ;  /* 0x3f800000ff117807 */ /* 0x000fe40006000000 */
[----:B------:R-:W-:Y:S01]  /*03f0*/  SEL R14, RZ, 0x3f800000, !P3 ;  /* 0x3f800000ff0e7807 */ /* 0x000fe20005800000 */
[----:B------:R-:W-:Y:S01]  /*0400*/  FMUL R4, R4, R15 ;  /* 0x0000000f04047220 */ /* 0x000fe20000400000 */
[----:B------:R-:W-:Y:S01]  /*0410*/  STG.E.128 desc[UR4][R2.64], R8 ;  /* 0x0000000802007986 */ /* 0x000fe2000c101d04 */
[----:B------:R-:W-:-:S02]  /*0420*/  FMUL R6, R6, R17 ;  /* 0x0000001106067220 */ /* 0x000fc40000400000 */
[----:B------:R-:W-:-:S05]  /*0430*/  FMUL R7, R7, R14 ;  /* 0x0000000e07077220 */ /* 0x000fca0000400000 */
[----:B------:R-:W-:Y:S04]  /*0440*/  STG.E.128 desc[UR4][R2.64+0x800], R4 ;  /* 0x0008000402007986 */ /* 0x000fe8000c101d04 */
[----:B------:R-:W-:Y:S04]  /*0450*/  STG.E.128 desc[UR4][R12.64], R8 ;  /* 0x000000080c007986 */ /* 0x000fe8000c101d04 */
[----:B------:R-:W-:Y:S01]  /*0460*/  STG.E.128 desc[UR4][R12.64+0x800], R4 ;  /* 0x000800040c007986 */ /* 0x000fe2000c101d04 */
[----:B------:R-:W-:Y:S05]  /*0470*/  EXIT ;  /* 0x000000000000794d */ /* 0x000fea0003800000 */
.L_x_0:
[----:B------:R-:W-:-:S00]  /*0480*/  BRA `(.L_x_0) ;  /* 0xfffffffc00fc7947 */ /* 0x000fc0000383ffff */
[----:B------:R-:W-:-:S00]  /*0490*/  NOP ;  /* 0x0000000000007918 */ /* 0x000fc00000000000 */
        /* <DEDUP_REMOVED lines=14> */
.L_x_1:


//--------------------- .nv.constant0.triton_poi_fused_mul_repeat_27 --------------------------
	.section	.nv.constant0.triton_poi_fused_mul_repeat_27,"a",@progbits
	.sectionflags	@""
	.align	4
.nv.constant0.triton_poi_fused_mul_repeat_27:
	.zero		556
